	.headerflags	@"EF_CUDA_TEXMODE_UNIFIED EF_CUDA_64BIT_ADDRESS EF_CUDA_ACCELERATORS EF_CUDA_SM90 EF_CUDA_VIRTUAL_SM(EF_CUDA_SM90)"
	.elftype	@"ET_EXEC"


//--------------------- .nv.info                  --------------------------
	.section	.nv.info,"",@"SHT_CUDA_INFO"
	.align	4


	//----- nvinfo : EIATTR_REGCOUNT
	.align		4
        /*0000*/ 	.byte	0x04, 0x2f
        /*0002*/ 	.short	(.L_1 - .L_0)
	.align		4
.L_0:
        /*0004*/ 	.word	index@(triton_poi_fused_add_native_layer_norm_17)
        /*0008*/ 	.word	0x00000012


	//----- nvinfo : EIATTR_MIN_STACK_SIZE
	.align		4
.L_1:
        /*000c*/ 	.byte	0x04, 0x12
        /*000e*/ 	.short	(.L_3 - .L_2)
	.align		4
.L_2:
        /*0010*/ 	.word	index@(triton_poi_fused_add_native_layer_norm_17)
        /*0014*/ 	.word	0x00000000


	//----- nvinfo : EIATTR_FRAME_SIZE
	.align		4
.L_3:
        /*0018*/ 	.byte	0x04, 0x11
        /*001a*/ 	.short	(.L_5 - .L_4)
	.align		4
.L_4:
        /*001c*/ 	.word	index@(triton_poi_fused_add_native_layer_norm_17)
        /*0020*/ 	.word	0x00000000


	//----- nvinfo : EIATTR_MIN_STACK_SIZE
	.align		4
.L_5:
        /*0024*/ 	.byte	0x04, 0x12
        /*0026*/ 	.short	(.L_7 - .L_6)
	.align		4
.L_6:
        /*0028*/ 	.word	index@(triton_poi_fused_add_native_layer_norm_17)
        /*002c*/ 	.word	0x00000000
.L_7:


//--------------------- .nv.info.triton_poi_fused_add_native_layer_norm_17 --------------------------
	.section	.nv.info.triton_poi_fused_add_native_layer_norm_17,"",@"SHT_CUDA_INFO"
	.sectionflags	@""
	.align	4


	//----- nvinfo : EIATTR_CUDA_API_VERSION
	.align		4
        /*0000*/ 	.byte	0x04, 0x37
        /*0002*/ 	.short	(.L_9 - .L_8)
.L_8:
        /*0004*/ 	.word	0x0000007c


	//----- nvinfo : EIATTR_KPARAM_INFO
	.align		4
.L_9:
        /*0008*/ 	.byte	0x04, 0x17
        /*000a*/ 	.short	(.L_11 - .L_10)
.L_10:
        /*000c*/ 	.word	0x00000000
        /*0010*/ 	.short	0x0003
        /*0012*/ 	.short	0x0018
        /*0014*/ 	.byte	0x00, 0xf0, 0x11, 0x00


	//----- nvinfo : EIATTR_KPARAM_INFO
	.align		4
.L_11:
        /*0018*/ 	.byte	0x04, 0x17
        /*001a*/ 	.short	(.L_13 - .L_12)
.L_12:
        /*001c*/ 	.word	0x00000000
        /*0020*/ 	.short	0x0002
        /*0022*/ 	.short	0x0010
        /*0024*/ 	.byte	0x00, 0xf4, 0x21, 0x00


	//----- nvinfo : EIATTR_KPARAM_INFO
	.align		4
.L_13:
        /*0028*/ 	.byte	0x04, 0x17
        /*002a*/ 	.short	(.L_15 - .L_14)
.L_14:
        /*002c*/ 	.word	0x00000000
        /*0030*/ 	.short	0x0001
        /*0032*/ 	.short	0x0008
        /*0034*/ 	.byte	0x00, 0xf4, 0x21, 0x00


	//----- nvinfo : EIATTR_KPARAM_INFO
	.align		4
.L_15:
        /*0038*/ 	.byte	0x04, 0x17
        /*003a*/ 	.short	(.L_17 - .L_16)
.L_16:
        /*003c*/ 	.word	0x00000000
        /*0040*/ 	.short	0x0000
        /*0042*/ 	.short	0x0000
        /*0044*/ 	.byte	0x00, 0xf4, 0x21, 0x00


	//----- nvinfo : EIATTR_SPARSE_MMA_MASK
	.align		4
.L_17:
        /*0048*/ 	.byte	0x03, 0x50
        /*004a*/ 	.short	0x0000


	//----- nvinfo : EIATTR_MAXREG_COUNT
	.align		4
        /*004c*/ 	.byte	0x03, 0x1b
        /*004e*/ 	.short	0x00ff


	//----- nvinfo : EIATTR_EXIT_INSTR_OFFSETS
	.align		4
        /*0050*/ 	.byte	0x04, 0x1c
        /*0052*/ 	.short	(.L_19 - .L_18)


	//   ....[0]....
.L_18:
        /*0054*/ 	.word	0x00000370


	//   ....[1]....
        /*0058*/ 	.word	0x00000390


	//----- nvinfo : EIATTR_REQNTID
	.align		4
.L_19:
        /*005c*/ 	.byte	0x04, 0x10
        /*005e*/ 	.short	(.L_21 - .L_20)
.L_20:
        /*0060*/ 	.word	0x00000080
        /*0064*/ 	.word	0x00000001
        /*0068*/ 	.word	0x00000001


	//----- nvinfo : EIATTR_CBANK_PARAM_SIZE
	.align		4
.L_21:
        /*006c*/ 	.byte	0x03, 0x19
        /*006e*/ 	.short	0x001c


	//----- nvinfo : EIATTR_PARAM_CBANK
	.align		4
        /*0070*/ 	.byte	0x04, 0x0a
        /*0072*/ 	.short	(.L_23 - .L_22)
	.align		4
.L_22:
        /*0074*/ 	.word	index@(.nv.constant0.triton_poi_fused_add_native_layer_norm_17)
        /*0078*/ 	.short	0x0210
        /*007a*/ 	.short	0x001c


	//----- nvinfo : EIATTR_SW_WAR
	.align		4
.L_23:
        /*007c*/ 	.byte	0x04, 0x36
        /*007e*/ 	.short	(.L_25 - .L_24)
.L_24:
        /*0080*/ 	.word	0x00000008
.L_25:


//--------------------- .nv.callgraph             --------------------------
	.section	.nv.callgraph,"",@"SHT_CUDA_CALLGRAPH"
	.align	4
	.sectionentsize	8
	.align		4
        /*0000*/ 	.word	0x00000000
	.align		4
        /*0004*/ 	.word	0xffffffff
	.align		4
        /*0008*/ 	.word	0x00000000
	.align		4
        /*000c*/ 	.word	0xfffffffe
	.align		4
        /*0010*/ 	.word	0x00000000
	.align		4
        /*0014*/ 	.word	0xfffffffd
	.align		4
        /*0018*/ 	.word	0x00000000
	.align		4
        /*001c*/ 	.word	0xfffffffc


//--------------------- .text.triton_poi_fused_add_native_layer_norm_17 --------------------------
	.section	.text.triton_poi_fused_add_native_layer_norm_17,"ax",@progbits
	.align	128
        .global         triton_poi_fused_add_native_layer_norm_17
        .type           triton_poi_fused_add_native_layer_norm_17,@function
        .size           triton_poi_fused_add_native_layer_norm_17,(.L_x_1 - triton_poi_fused_add_native_layer_norm_17)
        .other          triton_poi_fused_add_native_layer_norm_17,@"STO_CUDA_ENTRY STV_DEFAULT"
triton_poi_fused_add_native_layer_norm_17:
.text.triton_poi_fused_add_native_layer_norm_17:
[----:B------:R-:W0:Y:S02]  /*0000*/  LDC R1, c[0x0][0x28] ;  /* 0x00000a00ff017b82 */ /* 0x000e240000000800 */
[----:B------:R-:W1:Y:S01]  /*0010*/  S2R R0, SR_TID.X ;  /* 0x0000000000007919 */ /* 0x000e620000002100 */
[----:B------:R-:W2:Y:S01]  /*0020*/  LDC.64 R6, c[0x0][0x220] ;  /* 0x00008800ff067b82 */ /* 0x000ea20000000a00 */
[----:B------:R-:W-:Y:S01]  /*0030*/  CS2R R14, SRZ ;  /* 0x00000000000e7805 */ /* 0x000fe2000001ff00 */
[----:B------:R-:W-:Y:S01]  /*0040*/  ULDC.64 UR4, c[0x0][0x208] ;  /* 0x0000820000047ab9 */ /* 0x000fe20000000a00 */
[----:B------:R-:W3:Y:S01]  /*0050*/  S2R R5, SR_CTAID.X ;  /* 0x0000000000057919 */ /* 0x000ee20000002500 */
[----:B-1----:R-:W-:Y:S01]  /*0060*/  IMAD.SHL.U32 R0, R0, 0x2, RZ ;  /* 0x0000000200007824 */ /* 0x002fe200078e00ff */
[----:B---3--:R-:W-:-:S04]  /*0070*/  SHF.R.S32.HI R10, RZ, 0x17, R5 ;  /* 0x00000017ff0a7819 */ /* 0x008fc80000011405 */
[----:B------:R-:W-:Y:S02]  /*0080*/  LOP3.LUT R0, R0, 0xfe, RZ, 0xc0, !PT ;  /* 0x000000fe00007812 */ /* 0x000fe400078ec0ff */
[----:B------:R-:W-:-:S03]  /*0090*/  SGXT R10, R10, 0x1 ;  /* 0x000000010a0a781a */ /* 0x000fc60000000200 */
[----:B------:R-:W-:-:S05]  /*00a0*/  IMAD R9, R5, 0x100, R0 ;  /* 0x0000010005097824 */ /* 0x000fca00078e0200 */
[----:B------:R-:W-:Y:S02]  /*00b0*/  SHF.R.S32.HI R0, RZ, 0x1f, R9 ;  /* 0x0000001fff007819 */ /* 0x000fe40000011409 */
[-C--:B------:R-:W-:Y:S02]  /*00c0*/  LEA.HI R10, R10, R9.reuse, RZ, 0x6 ;  /* 0x000000090a0a7211 */ /* 0x080fe400078f30ff */
[----:B------:R-:W-:Y:S02]  /*00d0*/  LEA.HI R0, R0, R9, RZ, 0x2 ;  /* 0x0000000900007211 */ /* 0x000fe400078f10ff */
[----:B------:R-:W-:Y:S02]  /*00e0*/  SHF.R.S32.HI R10, RZ, 0x6, R10 ;  /* 0x00000006ff0a7819 */ /* 0x000fe4000001140a */
[--C-:B------:R-:W-:Y:S02]  /*00f0*/  SHF.R.S32.HI R2, RZ, 0x2, R0.reuse ;  /* 0x00000002ff027819 */ /* 0x100fe40000011400 */
[----:B------:R-:W-:-:S02]  /*0100*/  SHF.R.S32.HI R3, RZ, 0x1f, R0 ;  /* 0x0000001fff037819 */ /* 0x000fc40000011400 */
[----:B------:R-:W-:Y:S02]  /*0110*/  LOP3.LUT R0, R0, 0xfffffffc, RZ, 0xc0, !PT ;  /* 0xfffffffc00007812 */ /* 0x000fe400078ec0ff */
[----:B------:R-:W-:Y:S02]  /*0120*/  LEA.HI R3, R3, R2, RZ, 0x4 ;  /* 0x0000000203037211 */ /* 0x000fe400078f20ff */
[----:B------:R-:W-:Y:S02]  /*0130*/  ISETP.GE.AND P0, PT, R9, 0x100, PT ;  /* 0x000001000900780c */ /* 0x000fe40003f06270 */
[----:B------:R-:W-:-:S05]  /*0140*/  LOP3.LUT R3, R3, 0xfff0, RZ, 0xc0, !PT ;  /* 0x0000fff003037812 */ /* 0x000fca00078ec0ff */
[----:B------:R-:W-:-:S05]  /*0150*/  IMAD.IADD R8, R2, 0x1, -R3 ;  /* 0x0000000102087824 */ /* 0x000fca00078e0a03 */
[----:B------:R-:W-:-:S04]  /*0160*/  PRMT R2, R8, 0x8880, RZ ;  /* 0x0000888008027816 */ /* 0x000fc800000000ff */
[----:B------:R-:W-:-:S04]  /*0170*/  PRMT R2, R2, 0x7710, RZ ;  /* 0x0000771002027816 */ /* 0x000fc800000000ff */
[----:B------:R-:W-:-:S04]  /*0180*/  SHF.R.U32.HI R2, RZ, 0xd, R2 ;  /* 0x0000000dff027819 */ /* 0x000fc80000011602 */
[----:B------:R-:W-:-:S05]  /*0190*/  LOP3.LUT R3, R2, 0x3, RZ, 0xc0, !PT ;  /* 0x0000000302037812 */ /* 0x000fca00078ec0ff */
[----:B------:R-:W-:Y:S02]  /*01a0*/  IMAD.IADD R4, R8, 0x1, R3 ;  /* 0x0000000108047824 */ /* 0x000fe400078e0203 */
[----:B------:R-:W1:Y:S03]  /*01b0*/  LDC.64 R2, c[0x0][0x218] ;  /* 0x00008600ff027b82 */ /* 0x000e660000000a00 */
[C---:B------:R-:W-:Y:S02]  /*01c0*/  LOP3.LUT R11, R4.reuse, 0xfc, RZ, 0xc0, !PT ;  /* 0x000000fc040b7812 */ /* 0x040fe400078ec0ff */
[----:B------:R-:W-:-:S03]  /*01d0*/  PRMT R12, R4, 0x8880, RZ ;  /* 0x00008880040c7816 */ /* 0x000fc600000000ff */
[----:B------:R-:W-:Y:S01]  /*01e0*/  IMAD.MOV R11, RZ, RZ, -R11 ;  /* 0x000000ffff0b7224 */ /* 0x000fe200078e0a0b */
[----:B------:R-:W3:Y:S01]  /*01f0*/  LDC.64 R4, c[0x0][0x210] ;  /* 0x00008400ff047b82 */ /* 0x000ee20000000a00 */
[----:B------:R-:W-:-:S03]  /*0200*/  SHF.R.S32.HI R12, RZ, 0x2, R12 ;  /* 0x00000002ff0c7819 */ /* 0x000fc6000001140c */
[----:B------:R-:W-:Y:S01]  /*0210*/  PRMT R13, R11, 0x7710, RZ ;  /* 0x000077100b0d7816 */ /* 0x000fe200000000ff */
[----:B------:R-:W-:Y:S01]  /*0220*/  IMAD.IADD R11, R9, 0x1, -R0 ;  /* 0x00000001090b7824 */ /* 0x000fe200078e0a00 */
[----:B------:R-:W-:-:S03]  /*0230*/  PRMT R12, R12, 0x9910, RZ ;  /* 0x000099100c0c7816 */ /* 0x000fc600000000ff */
[----:B------:R-:W-:Y:S02]  /*0240*/  IMAD.IADD R8, R8, 0x1, R13 ;  /* 0x0000000108087824 */ /* 0x000fe400078e020d */
[----:B------:R-:W-:Y:S02]  /*0250*/  IMAD R10, R10, 0x4, R11 ;  /* 0x000000040a0a7824 */ /* 0x000fe400078e020b */
[----:B------:R-:W-:Y:S01]  /*0260*/  IMAD.MOV.U32 R13, RZ, RZ, R12 ;  /* 0x000000ffff0d7224 */ /* 0x000fe200078e000c */
[----:B------:R-:W-:Y:S01]  /*0270*/  PRMT R8, R8, 0x8880, RZ ;  /* 0x0000888008087816 */ /* 0x000fe200000000ff */
[----:B--2---:R-:W-:-:S04]  /*0280*/  IMAD.WIDE R6, R11, 0x4, R6 ;  /* 0x000000040b067825 */ /* 0x004fc800078e0206 */
[----:B------:R-:W-:Y:S01]  /*0290*/  IMAD R10, R13, 0x10, R10 ;  /* 0x000000100d0a7824 */ /* 0x000fe200078e020a */
[----:B------:R-:W2:Y:S01]  /*02a0*/  @!P0 LDG.E.EL.64 R14, desc[UR4][R6.64] ;  /* 0x00000004060e8981 */ /* 0x000ea2000c2e1b00 */
[----:B------:R-:W-:Y:S02]  /*02b0*/  IMAD.MOV.U32 R13, RZ, RZ, R8 ;  /* 0x000000ffff0d7224 */ /* 0x000fe400078e0008 */
[----:B---3--:R-:W-:-:S04]  /*02c0*/  IMAD.WIDE R4, R9, 0x4, R4 ;  /* 0x0000000409047825 */ /* 0x008fc800078e0204 */
[----:B------:R-:W-:Y:S01]  /*02d0*/  IMAD R13, R13, 0x40, R10 ;  /* 0x000000400d0d7824 */ /* 0x000fe200078e020a */
[----:B------:R-:W-:Y:S02]  /*02e0*/  CS2R R10, SRZ ;  /* 0x00000000000a7805 */ /* 0x000fe4000001ff00 */
[----:B------:R-:W-:Y:S01]  /*02f0*/  CS2R R8, SRZ ;  /* 0x0000000000087805 */ /* 0x000fe2000001ff00 */
[----:B-1----:R-:W-:-:S03]  /*0300*/  IMAD.WIDE R2, R13, 0x4, R2 ;  /* 0x000000040d027825 */ /* 0x002fc600078e0202 */
[----:B------:R-:W2:Y:S04]  /*0310*/  @!P0 LDG.E.64 R10, desc[UR4][R4.64] ;  /* 0x00000004040a8981 */ /* 0x000ea8000c1e1b00 */
[----:B------:R-:W3:Y:S01]  /*0320*/  @!P0 LDG.E.64 R8, desc[UR4][R2.64] ;  /* 0x0000000402088981 */ /* 0x000ee2000c1e1b00 */
[----:B--2---:R-:W-:Y:S01]  /*0330*/  FADD R13, R14, R10 ;  /* 0x0000000a0e0d7221 */ /* 0x004fe20000000000 */
[----:B------:R-:W-:-:S03]  /*0340*/  FADD R0, R15, R11 ;  /* 0x0000000b0f007221 */ /* 0x000fc60000000000 */
[----:B---3--:R-:W-:Y:S01]  /*0350*/  FADD R8, R13, R8 ;  /* 0x000000080d087221 */ /* 0x008fe20000000000 */
[----:B------:R-:W-:Y:S01]  /*0360*/  FADD R9, R0, R9 ;  /* 0x0000000900097221 */ /* 0x000fe20000000000 */
[----:B------:R-:W-:Y:S06]  /*0370*/  @P0 EXIT ;  /* 0x000000000000094d */ /* 0x000fec0003800000 */
[----:B------:R-:W-:Y:S01]  /*0380*/  STG.E.64 desc[UR4][R4.64], R8 ;  /* 0x0000000804007986 */ /* 0x000fe2000c101b04 */
[----:B------:R-:W-:Y:S05]  /*0390*/  EXIT ;  /* 0x000000000000794d */ /* 0x000fea0003800000 */
.L_x_0:
[----:B------:R-:W-:-:S00]  /*03a0*/  BRA `(.L_x_0) ;  /* 0xfffffffc00fc7947 */ /* 0x000fc0000383ffff */
[----:B------:R-:W-:-:S00]  /*03b0*/  NOP ;  /* 0x0000000000007918 */ /* 0x000fc00000000000 */
        /* <DEDUP_REMOVED lines=12> */
.L_x_1:


//--------------------- .nv.constant0.triton_poi_fused_add_native_layer_norm_17 --------------------------
	.section	.nv.constant0.triton_poi_fused_add_native_layer_norm_17,"a",@progbits
	.sectionflags	@""
	.align	4
.nv.constant0.triton_poi_fused_add_native_layer_norm_17:
	.zero		556
